	.headerflags	@"EF_CUDA_TEXMODE_UNIFIED EF_CUDA_64BIT_ADDRESS EF_CUDA_ACCELERATORS EF_CUDA_SM90 EF_CUDA_VIRTUAL_SM(EF_CUDA_SM90)"
	.elftype	@"ET_EXEC"


//--------------------- .nv.info                  --------------------------
	.section	.nv.info,"",@"SHT_CUDA_INFO"
	.align	4


	//----- nvinfo : EIATTR_REGCOUNT
	.align		4
        /*0000*/ 	.byte	0x04, 0x2f
        /*0002*/ 	.short	(.L_3 - .L_2)
	.align		4
.L_2:
        /*0004*/ 	.word	index@(triton_poi_fused__native_batch_norm_legit_no_training_relu_13)
        /*0008*/ 	.word	0x0000001c


	//----- nvinfo : EIATTR_MIN_STACK_SIZE
	.align		4
.L_3:
        /*000c*/ 	.byte	0x04, 0x12
        /*000e*/ 	.short	(.L_5 - .L_4)
	.align		4
.L_4:
        /*0010*/ 	.word	index@(triton_poi_fused__native_batch_norm_legit_no_training_relu_13)
        /*0014*/ 	.word	0x00000000


	//----- nvinfo : EIATTR_FRAME_SIZE
	.align		4
.L_5:
        /*0018*/ 	.byte	0x04, 0x11
        /*001a*/ 	.short	(.L_7 - .L_6)
	.align		4
.L_6:
        /*001c*/ 	.word	index@(triton_poi_fused__native_batch_norm_legit_no_training_relu_13)
        /*0020*/ 	.word	0x00000000


	//----- nvinfo : EIATTR_MIN_STACK_SIZE
	.align		4
.L_7:
        /*0024*/ 	.byte	0x04, 0x12
        /*0026*/ 	.short	(.L_9 - .L_8)
	.align		4
.L_8:
        /*0028*/ 	.word	index@(triton_poi_fused__native_batch_norm_legit_no_training_relu_13)
        /*002c*/ 	.word	0x00000000
.L_9:


//--------------------- .nv.info.triton_poi_fused__native_batch_norm_legit_no_training_relu_13 --------------------------
	.section	.nv.info.triton_poi_fused__native_batch_norm_legit_no_training_relu_13,"",@"SHT_CUDA_INFO"
	.sectionflags	@""
	.align	4


	//----- nvinfo : EIATTR_CUDA_API_VERSION
	.align		4
        /*0000*/ 	.byte	0x04, 0x37
        /*0002*/ 	.short	(.L_11 - .L_10)
.L_10:
        /*0004*/ 	.word	0x0000007c


	//----- nvinfo : EIATTR_KPARAM_INFO
	.align		4
.L_11:
        /*0008*/ 	.byte	0x04, 0x17
        /*000a*/ 	.short	(.L_13 - .L_12)
.L_12:
        /*000c*/ 	.word	0x00000000
        /*0010*/ 	.short	0x0006
        /*0012*/ 	.short	0x0030
        /*0014*/ 	.byte	0x00, 0xf0, 0x11, 0x00


	//----- nvinfo : EIATTR_KPARAM_INFO
	.align		4
.L_13:
        /*0018*/ 	.byte	0x04, 0x17
        /*001a*/ 	.short	(.L_15 - .L_14)
.L_14:
        /*001c*/ 	.word	0x00000000
        /*0020*/ 	.short	0x0005
        /*0022*/ 	.short	0x0028
        /*0024*/ 	.byte	0x00, 0xf4, 0x21, 0x00


	//----- nvinfo : EIATTR_KPARAM_INFO
	.align		4
.L_15:
        /*0028*/ 	.byte	0x04, 0x17
        /*002a*/ 	.short	(.L_17 - .L_16)
.L_16:
        /*002c*/ 	.word	0x00000000
        /*0030*/ 	.short	0x0004
        /*0032*/ 	.short	0x0020
        /*0034*/ 	.byte	0x00, 0xf4, 0x21, 0x00


	//----- nvinfo : EIATTR_KPARAM_INFO
	.align		4
.L_17:
        /*0038*/ 	.byte	0x04, 0x17
        /*003a*/ 	.short	(.L_19 - .L_18)
.L_18:
        /*003c*/ 	.word	0x00000000
        /*0040*/ 	.short	0x0003
        /*0042*/ 	.short	0x0018
        /*0044*/ 	.byte	0x00, 0xf4, 0x21, 0x00


	//----- nvinfo : EIATTR_KPARAM_INFO
	.align		4
.L_19:
        /*0048*/ 	.byte	0x04, 0x17
        /*004a*/ 	.short	(.L_21 - .L_20)
.L_20:
        /*004c*/ 	.word	0x00000000
        /*0050*/ 	.short	0x0002
        /*0052*/ 	.short	0x0010
        /*0054*/ 	.byte	0x00, 0xf4, 0x21, 0x00


	//----- nvinfo : EIATTR_KPARAM_INFO
	.align		4
.L_21:
        /*0058*/ 	.byte	0x04, 0x17
        /*005a*/ 	.short	(.L_23 - .L_22)
.L_22:
        /*005c*/ 	.word	0x00000000
        /*0060*/ 	.short	0x0001
        /*0062*/ 	.short	0x0008
        /*0064*/ 	.byte	0x00, 0xf4, 0x21, 0x00


	//----- nvinfo : EIATTR_KPARAM_INFO
	.align		4
.L_23:
        /*0068*/ 	.byte	0x04, 0x17
        /*006a*/ 	.short	(.L_25 - .L_24)
.L_24:
        /*006c*/ 	.word	0x00000000
        /*0070*/ 	.short	0x0000
        /*0072*/ 	.short	0x0000
        /*0074*/ 	.byte	0x00, 0xf4, 0x21, 0x00


	//----- nvinfo : EIATTR_SPARSE_MMA_MASK
	.align		4
.L_25:
        /*0078*/ 	.byte	0x03, 0x50
        /*007a*/ 	.short	0x0000


	//----- nvinfo : EIATTR_MAXREG_COUNT
	.align		4
        /*007c*/ 	.byte	0x03, 0x1b
        /*007e*/ 	.short	0x00ff


	//----- nvinfo : EIATTR_EXIT_INSTR_OFFSETS
	.align		4
        /*0080*/ 	.byte	0x04, 0x1c
        /*0082*/ 	.short	(.L_27 - .L_26)


	//   ....[0]....
.L_26:
        /*0084*/ 	.word	0x00000570


	//   ....[1]....
        /*0088*/ 	.word	0x00000590


	//----- nvinfo : EIATTR_REQNTID
	.align		4
.L_27:
        /*008c*/ 	.byte	0x04, 0x10
        /*008e*/ 	.short	(.L_29 - .L_28)
.L_28:
        /*0090*/ 	.word	0x00000100
        /*0094*/ 	.word	0x00000001
        /*0098*/ 	.word	0x00000001


	//----- nvinfo : EIATTR_CBANK_PARAM_SIZE
	.align		4
.L_29:
        /*009c*/ 	.byte	0x03, 0x19
        /*009e*/ 	.short	0x0034


	//----- nvinfo : EIATTR_PARAM_CBANK
	.align		4
        /*00a0*/ 	.byte	0x04, 0x0a
        /*00a2*/ 	.short	(.L_31 - .L_30)
	.align		4
.L_30:
        /*00a4*/ 	.word	index@(.nv.constant0.triton_poi_fused__native_batch_norm_legit_no_training_relu_13)
        /*00a8*/ 	.short	0x0210
        /*00aa*/ 	.short	0x0034


	//----- nvinfo : EIATTR_SW_WAR
	.align		4
.L_31:
        /*00ac*/ 	.byte	0x04, 0x36
        /*00ae*/ 	.short	(.L_33 - .L_32)
.L_32:
        /*00b0*/ 	.word	0x00000008
.L_33:


//--------------------- .nv.callgraph             --------------------------
	.section	.nv.callgraph,"",@"SHT_CUDA_CALLGRAPH"
	.align	4
	.sectionentsize	8
	.align		4
        /*0000*/ 	.word	0x00000000
	.align		4
        /*0004*/ 	.word	0xffffffff
	.align		4
        /*0008*/ 	.word	0x00000000
	.align		4
        /*000c*/ 	.word	0xfffffffe
	.align		4
        /*0010*/ 	.word	0x00000000
	.align		4
        /*0014*/ 	.word	0xfffffffd
	.align		4
        /*0018*/ 	.word	0x00000000
	.align		4
        /*001c*/ 	.word	0xfffffffc


//--------------------- .nv.constant4             --------------------------
	.section	.nv.constant4,"a",@progbits
	.align	8
	.align		8
.nv.constant4:
        /*0000*/ 	.dword	_$_str
	.align		8
        /*0008*/ 	.dword	_$_str_$_2


//--------------------- .text.triton_poi_fused__native_batch_norm_legit_no_training_relu_13 --------------------------
	.section	.text.triton_poi_fused__native_batch_norm_legit_no_training_relu_13,"ax",@progbits
	.align	128
        .global         triton_poi_fused__native_batch_norm_legit_no_training_relu_13
        .type           triton_poi_fused__native_batch_norm_legit_no_training_relu_13,@function
        .size           triton_poi_fused__native_batch_norm_legit_no_training_relu_13,(.L_x_1 - triton_poi_fused__native_batch_norm_legit_no_training_relu_13)
        .other          triton_poi_fused__native_batch_norm_legit_no_training_relu_13,@"STO_CUDA_ENTRY STV_DEFAULT"
triton_poi_fused__native_batch_norm_legit_no_training_relu_13:
.text.triton_poi_fused__native_batch_norm_legit_no_training_relu_13:
[----:B------:R-:W0:Y:S01]  /*0000*/  LDC R1, c[0x0][0x28] ;  /* 0x00000a00ff017b82 */ /* 0x000e220000000800 */
[----:B------:R-:W1:Y:S01]  /*0010*/  S2R R0, SR_TID.X ;  /* 0x0000000000007919 */ /* 0x000e620000002100 */
[----:B------:R-:W-:Y:S01]  /*0020*/  HFMA2.MMA R2, -RZ, RZ, 0, 0 ;  /* 0x00000000ff027435 */ /* 0x000fe200000001ff */
[----:B------:R-:W-:Y:S02]  /*0030*/  MOV R4, RZ ;  /* 0x000000ff00047202 */ /* 0x000fe40000000f00 */
[----:B------:R-:W-:Y:S01]  /*0040*/  CS2R R12, SRZ ;  /* 0x00000000000c7805 */ /* 0x000fe2000001ff00 */
[----:B------:R-:W2:Y:S01]  /*0050*/  S2R R3, SR_CTAID.X ;  /* 0x0000000000037919 */ /* 0x000ea20000002500 */
[----:B------:R-:W-:Y:S01]  /*0060*/  ULDC.64 UR4, c[0x0][0x208] ;  /* 0x0000820000047ab9 */ /* 0x000fe20000000a00 */
[----:B------:R-:W3:Y:S08]  /*0070*/  LDC.64 R22, c[0x0][0x218] ;  /* 0x00008600ff167b82 */ /* 0x000ef00000000a00 */
[----:B------:R-:W4:Y:S08]  /*0080*/  LDC.64 R24, c[0x0][0x210] ;  /* 0x00008400ff187b82 */ /* 0x000f300000000a00 */
[----:B------:R-:W5:Y:S01]  /*0090*/  LDC.64 R14, c[0x0][0x230] ;  /* 0x00008c00ff0e7b82 */ /* 0x000f620000000a00 */
[----:B-1----:R-:W-:-:S04]  /*00a0*/  SHF.L.U32 R0, R0, 0x1, RZ ;  /* 0x0000000100007819 */ /* 0x002fc800000006ff */
[----:B------:R-:W-:-:S04]  /*00b0*/  LOP3.LUT R0, R0, 0x1fe, RZ, 0xc0, !PT ;  /* 0x000001fe00007812 */ /* 0x000fc800078ec0ff */
[----:B--2---:R-:W-:-:S04]  /*00c0*/  LEA R3, R3, R0, 0x9 ;  /* 0x0000000003037211 */ /* 0x004fc800078e48ff */
[----:B------:R-:W-:Y:S01]  /*00d0*/  IADD3 R5, R3, 0x1, RZ ;  /* 0x0000000103057810 */ /* 0x000fe20007ffe0ff */
[C---:B------:R-:W-:Y:S01]  /*00e0*/  IMAD.HI R0, R3.reuse, -0x7319a973, R2 ;  /* 0x8ce6568d03007827 */ /* 0x040fe200078e0202 */
[----:B------:R-:W-:-:S03]  /*00f0*/  ISETP.GE.AND P0, PT, R3, 0x2b9b00, PT ;  /* 0x002b9b000300780c */ /* 0x000fc60003f06270 */
[----:B------:R-:W-:Y:S01]  /*0100*/  IMAD.HI R2, R5, -0x7319a973, R4 ;  /* 0x8ce6568d05027827 */ /* 0x000fe200078e0204 */
[----:B------:R-:W-:Y:S01]  /*0110*/  SHF.R.U32.HI R7, RZ, 0x1f, R0 ;  /* 0x0000001fff077819 */ /* 0x000fe20000011600 */
[----:B------:R-:W1:Y:S03]  /*0120*/  LDC.64 R4, c[0x0][0x220] ;  /* 0x00008800ff047b82 */ /* 0x000e660000000a00 */
[----:B------:R-:W-:Y:S02]  /*0130*/  LEA.HI.SX32 R7, R0, R7, 0x15 ;  /* 0x0000000700077211 */ /* 0x000fe400078faaff */
[----:B------:R-:W-:-:S03]  /*0140*/  SHF.R.U32.HI R9, RZ, 0x1f, R2 ;  /* 0x0000001fff097819 */ /* 0x000fc60000011602 */
[----:B------:R-:W-:Y:S01]  /*0150*/  IMAD.HI R0, R7, 0x2aaaaaab, RZ ;  /* 0x2aaaaaab07007827 */ /* 0x000fe200078e02ff */
[----:B------:R-:W-:-:S04]  /*0160*/  LEA.HI.SX32 R17, R2, R9, 0x15 ;  /* 0x0000000902117211 */ /* 0x000fc800078faaff */
[----:B------:R-:W-:Y:S01]  /*0170*/  SHF.R.U32.HI R9, RZ, 0x1f, R0 ;  /* 0x0000001fff097819 */ /* 0x000fe20000011600 */
[----:B------:R-:W-:-:S03]  /*0180*/  IMAD.HI R2, R17, 0x2aaaaaab, RZ ;  /* 0x2aaaaaab11027827 */ /* 0x000fc600078e02ff */
[----:B------:R-:W-:Y:S02]  /*0190*/  LEA.HI R0, R0, R9, RZ, 0x1b ;  /* 0x0000000900007211 */ /* 0x000fe400078fd8ff */
[----:B------:R-:W-:-:S03]  /*01a0*/  SHF.R.U32.HI R11, RZ, 0x1f, R2 ;  /* 0x0000001fff0b7819 */ /* 0x000fc60000011602 */
[----:B------:R-:W-:Y:S01]  /*01b0*/  IMAD R9, R0, -0xc0, R7 ;  /* 0xffffff4000097824 */ /* 0x000fe200078e0207 */
[----:B------:R-:W-:Y:S01]  /*01c0*/  LEA.HI R0, R2, R11, RZ, 0x1b ;  /* 0x0000000b02007211 */ /* 0x000fe200078fd8ff */
[----:B------:R-:W-:Y:S01]  /*01d0*/  HFMA2.MMA R2, -RZ, RZ, 0, 0 ;  /* 0x00000000ff027435 */ /* 0x000fe200000001ff */
[----:B------:R-:W2:Y:S01]  /*01e0*/  LDC.64 R10, c[0x0][0x228] ;  /* 0x00008a00ff0a7b82 */ /* 0x000ea20000000a00 */
[----:B-1----:R-:W-:-:S04]  /*01f0*/  IMAD.WIDE R6, R9, 0x4, R4 ;  /* 0x0000000409067825 */ /* 0x002fc800078e0204 */
[----:B------:R-:W-:-:S04]  /*0200*/  IMAD R17, R0, -0xc0, R17 ;  /* 0xffffff4000117824 */ /* 0x000fc800078e0211 */
[----:B------:R-:W-:Y:S01]  /*0210*/  IMAD.WIDE R20, R17, 0x4, R4 ;  /* 0x0000000411147825 */ /* 0x000fe200078e0204 */
[----:B------:R-:W5:Y:S04]  /*0220*/  @!P0 LDG.E.EL R2, desc[UR4][R6.64] ;  /* 0x0000000406028981 */ /* 0x000f68000c2e1900 */
[----:B------:R4:W5:Y:S01]  /*0230*/  @!P0 LDG.E.EL R12, desc[UR4][R20.64] ;  /* 0x00000004140c8981 */ /* 0x000962000c2e1900 */
[----:B------:R-:W-:Y:S02]  /*0240*/  MOV R0, RZ ;  /* 0x000000ff00007202 */ /* 0x000fe40000000f00 */
[----:B------:R-:W-:Y:S01]  /*0250*/  CS2R R4, SRZ ;  /* 0x0000000000047805 */ /* 0x000fe2000001ff00 */
[----:B---3--:R-:W-:-:S04]  /*0260*/  IMAD.WIDE R18, R9, 0x4, R22 ;  /* 0x0000000409127825 */ /* 0x008fc800078e0216 */
[----:B------:R-:W-:Y:S01]  /*0270*/  IMAD.WIDE R22, R17, 0x4, R22 ;  /* 0x0000000411167825 */ /* 0x000fe200078e0216 */
[----:B------:R-:W3:Y:S03]  /*0280*/  @!P0 LDG.E.EL R13, desc[UR4][R18.64] ;  /* 0x00000004120d8981 */ /* 0x000ee6000c2e1900 */
[----:B----4-:R-:W-:Y:S01]  /*0290*/  IMAD.WIDE R20, R3, 0x4, R24 ;  /* 0x0000000403147825 */ /* 0x010fe200078e0218 */
[----:B------:R-:W4:Y:S03]  /*02a0*/  @!P0 LDG.E.EL R0, desc[UR4][R22.64] ;  /* 0x0000000416008981 */ /* 0x000f26000c2e1900 */
[C---:B--2---:R-:W-:Y:S01]  /*02b0*/  IMAD.WIDE R6, R9.reuse, 0x4, R10 ;  /* 0x0000000409067825 */ /* 0x044fe200078e020a */
[----:B------:R-:W4:Y:S03]  /*02c0*/  @!P0 LDG.E.64 R4, desc[UR4][R20.64] ;  /* 0x0000000414048981 */ /* 0x000f26000c1e1b00 */
[----:B-----5:R-:W-:-:S04]  /*02d0*/  IMAD.WIDE R8, R9, 0x4, R14 ;  /* 0x0000000409087825 */ /* 0x020fc800078e020e */
[----:B------:R-:W-:-:S04]  /*02e0*/  IMAD.WIDE R10, R17, 0x4, R10 ;  /* 0x00000004110a7825 */ /* 0x000fc800078e020a */
[----:B------:R-:W-:Y:S01]  /*02f0*/  IMAD.WIDE R24, R17, 0x4, R14 ;  /* 0x0000000411187825 */ /* 0x000fe200078e020e */
[----:B------:R-:W-:Y:S02]  /*0300*/  CS2R R16, SRZ ;  /* 0x0000000000107805 */ /* 0x000fe4000001ff00 */
[----:B------:R-:W-:-:S04]  /*0310*/  CS2R R14, SRZ ;  /* 0x00000000000e7805 */ /* 0x000fc8000001ff00 */
[----:B------:R1:W2:Y:S04]  /*0320*/  @!P0 LDG.E.EL R16, desc[UR4][R6.64] ;  /* 0x0000000406108981 */ /* 0x0002a8000c2e1900 */
[----:B------:R-:W5:Y:S04]  /*0330*/  @!P0 LDG.E.EL R17, desc[UR4][R10.64] ;  /* 0x000000040a118981 */ /* 0x000f68000c2e1900 */
[----:B------:R2:W2:Y:S01]  /*0340*/  @!P0 LDG.E.EL R15, desc[UR4][R8.64] ;  /* 0x00000004080f8981 */ /* 0x0004a2000c2e1900 */
[----:B-1----:R-:W1:Y:S03]  /*0350*/  LDC.64 R6, c[0x0][0x238] ;  /* 0x00008e00ff067b82 */ /* 0x002e660000000a00 */
[----:B------:R-:W5:Y:S01]  /*0360*/  @!P0 LDG.E.EL R14, desc[UR4][R24.64] ;  /* 0x00000004180e8981 */ /* 0x000f62000c2e1900 */
[----:B-1----:R-:W-:-:S04]  /*0370*/  IMAD.WIDE R6, R3, 0x4, R6 ;  /* 0x0000000403067825 */ /* 0x002fc800078e0206 */
[----:B------:R-:W-:Y:S01]  /*0380*/  FADD R2, R2, 0.0010000000474974513054 ;  /* 0x3a83126f02027421 */ /* 0x000fe20000000000 */
[----:B------:R-:W-:-:S03]  /*0390*/  FADD R12, R12, 0.0010000000474974513054 ;  /* 0x3a83126f0c0c7421 */ /* 0x000fc60000000000 */
[----:B------:R-:W1:Y:S08]  /*03a0*/  MUFU.SQRT R18, R2 ;  /* 0x0000000200127308 */ /* 0x000e700000002000 */
[----:B------:R-:W3:Y:S01]  /*03b0*/  MUFU.SQRT R19, R12 ;  /* 0x0000000c00137308 */ /* 0x000ee20000002000 */
[C---:B-1----:R-:W-:Y:S02]  /*03c0*/  FSETP.GT.AND P1, PT, R18.reuse, 8.50705917302346158658e+37, PT ;  /* 0x7e8000001200780b */ /* 0x042fe40003f24000 */
[----:B------:R-:W-:-:S02]  /*03d0*/  FSETP.GEU.AND P3, PT, R18, 1.175494350822287508e-38, PT ;  /* 0x008000001200780b */ /* 0x000fc40003f6e000 */
[C---:B---3--:R-:W-:Y:S02]  /*03e0*/  FSETP.GT.AND P2, PT, R19.reuse, 8.50705917302346158658e+37, PT ;  /* 0x7e8000001300780b */ /* 0x048fe40003f44000 */
[----:B------:R-:W-:-:S07]  /*03f0*/  FSETP.GEU.AND P4, PT, R19, 1.175494350822287508e-38, PT ;  /* 0x008000001300780b */ /* 0x000fce0003f8e000 */
[----:B------:R-:W-:Y:S01]  /*0400*/  @P1 FMUL R18, R18, 0.25 ;  /* 0x3e80000012121820 */ /* 0x000fe20000400000 */
[----:B------:R-:W-:-:S03]  /*0410*/  HFMA2.MMA R2, -RZ, RZ, 1.625, 0 ;  /* 0x3e800000ff027435 */ /* 0x000fc600000001ff */
[----:B------:R-:W-:Y:S01]  /*0420*/  @!P3 FMUL R18, R18, 16777216 ;  /* 0x4b8000001212b820 */ /* 0x000fe20000400000 */
[----:B------:R-:W-:-:S04]  /*0430*/  @P2 FMUL R19, R19, 0.25 ;  /* 0x3e80000013132820 */ /* 0x000fc80000400000 */
[----:B------:R-:W-:Y:S01]  /*0440*/  @!P4 FMUL R19, R19, 16777216 ;  /* 0x4b8000001313c820 */ /* 0x000fe20000400000 */
[----:B------:R-:W1:Y:S01]  /*0450*/  MUFU.RCP R18, R18 ;  /* 0x0000001200127308 */ /* 0x000e620000001000 */
[----:B0-2---:R-:W-:-:S07]  /*0460*/  FSEL R9, R2, 1, P1 ;  /* 0x3f80000002097808 */ /* 0x005fce0000800000 */
[----:B------:R-:W0:Y:S01]  /*0470*/  MUFU.RCP R19, R19 ;  /* 0x0000001300137308 */ /* 0x000e220000001000 */
[----:B------:R-:W-:Y:S01]  /*0480*/  FSEL R2, R2, 1, P2 ;  /* 0x3f80000002027808 */ /* 0x000fe20001000000 */
[----:B------:R-:W-:Y:S01]  /*0490*/  @!P3 FMUL R9, R9, 16777216 ;  /* 0x4b8000000909b820 */ /* 0x000fe20000400000 */
[----:B----4-:R-:W-:-:S03]  /*04a0*/  FADD R0, -R0, R5 ;  /* 0x0000000500007221 */ /* 0x010fc60000000100 */
[----:B------:R-:W-:Y:S01]  /*04b0*/  @!P4 FMUL R2, R2, 16777216 ;  /* 0x4b8000000202c820 */ /* 0x000fe20000400000 */
[----:B------:R-:W-:Y:S01]  /*04c0*/  FADD R4, -R13, R4 ;  /* 0x000000040d047221 */ /* 0x000fe20000000100 */
[----:B-1----:R-:W-:Y:S02]  /*04d0*/  FMUL R9, R18, R9 ;  /* 0x0000000912097220 */ /* 0x002fe40000400000 */
[----:B0-----:R-:W-:Y:S02]  /*04e0*/  FMUL R5, R19, R2 ;  /* 0x0000000213057220 */ /* 0x001fe40000400000 */
[----:B------:R-:W-:Y:S02]  /*04f0*/  FMUL R4, R4, R9 ;  /* 0x0000000904047220 */ /* 0x000fe40000400000 */
[----:B------:R-:W-:Y:S02]  /*0500*/  FMUL R5, R0, R5 ;  /* 0x0000000500057220 */ /* 0x000fe40000400000 */
[----:B------:R-:W-:-:S02]  /*0510*/  FFMA R4, R4, R16, R15 ;  /* 0x0000001004047223 */ /* 0x000fc4000000000f */
[----:B-----5:R-:W-:-:S03]  /*0520*/  FFMA R5, R5, R17, R14 ;  /* 0x0000001105057223 */ /* 0x020fc6000000000e */
[C---:B------:R-:W-:Y:S02]  /*0530*/  FSETP.GEU.AND P1, PT, R4.reuse, RZ, PT ;  /* 0x000000ff0400720b */ /* 0x040fe40003f2e000 */
[C---:B------:R-:W-:Y:S02]  /*0540*/  FSETP.GEU.AND P2, PT, R5.reuse, RZ, PT ;  /* 0x000000ff0500720b */ /* 0x040fe40003f4e000 */
[----:B------:R-:W-:Y:S02]  /*0550*/  FSEL R4, R4, RZ, P1 ;  /* 0x000000ff04047208 */ /* 0x000fe40000800000 */
[----:B------:R-:W-:Y:S01]  /*0560*/  FSEL R5, R5, RZ, P2 ;  /* 0x000000ff05057208 */ /* 0x000fe20001000000 */
[----:B------:R-:W-:Y:S08]  /*0570*/  @P0 EXIT ;  /* 0x000000000000094d */ /* 0x000ff00003800000 */
[----:B------:R-:W-:Y:S01]  /*0580*/  STG.E.64 desc[UR4][R6.64], R4 ;  /* 0x0000000406007986 */ /* 0x000fe2000c101b04 */
[----:B------:R-:W-:Y:S05]  /*0590*/  EXIT ;  /* 0x000000000000794d */ /* 0x000fea0003800000 */
.L_x_0:
[----:B------:R-:W-:-:S00]  /*05a0*/  BRA `(.L_x_0) ;  /* 0xfffffffc00fc7947 */ /* 0x000fc0000383ffff */
[----:B------:R-:W-:-:S00]  /*05b0*/  NOP ;  /* 0x0000000000007918 */ /* 0x000fc00000000000 */
        /* <DEDUP_REMOVED lines=12> */
.L_x_1:


//--------------------- .nv.global.init           --------------------------
	.section	.nv.global.init,"aw",@progbits
.nv.global.init:
	.type		_$_str,@object
	.size		_$_str,(_$_str_$_2 - _$_str)
_$_str:
        /*0000*/ 	.byte	0x5f, 0x5f, 0x43, 0x55, 0x44, 0x41, 0x5f, 0x46, 0x54, 0x5a, 0x00
	.type		_$_str_$_2,@object
	.size		_$_str_$_2,(.L_1 - _$_str_$_2)
_$_str_$_2:
        /*000b*/ 	.byte	0x5f, 0x5f, 0x43, 0x55, 0x44, 0x41, 0x5f, 0x50, 0x52, 0x45, 0x43, 0x5f, 0x53, 0x51, 0x52, 0x54
        /*001b*/ 	.byte	0x00
.L_1:


//--------------------- .nv.constant0.triton_poi_fused__native_batch_norm_legit_no_training_relu_13 --------------------------
	.section	.nv.constant0.triton_poi_fused__native_batch_norm_legit_no_training_relu_13,"a",@progbits
	.sectionflags	@""
	.align	4
.nv.constant0.triton_poi_fused__native_batch_norm_legit_no_training_relu_13:
	.zero		580
